	.headerflags	@"EF_CUDA_TEXMODE_UNIFIED EF_CUDA_64BIT_ADDRESS EF_CUDA_ACCELERATORS EF_CUDA_SM90 EF_CUDA_VIRTUAL_SM(EF_CUDA_SM90)"
	.elftype	@"ET_EXEC"


//--------------------- .nv.info                  --------------------------
	.section	.nv.info,"",@"SHT_CUDA_INFO"
	.align	4


	//----- nvinfo : EIATTR_REGCOUNT
	.align		4
        /*0000*/ 	.byte	0x04, 0x2f
        /*0002*/ 	.short	(.L_3 - .L_2)
	.align		4
.L_2:
        /*0004*/ 	.word	index@(triton_poi_fused__native_batch_norm_legit_no_training_silu_36)
        /*0008*/ 	.word	0x0000001a


	//----- nvinfo : EIATTR_MIN_STACK_SIZE
	.align		4
.L_3:
        /*000c*/ 	.byte	0x04, 0x12
        /*000e*/ 	.short	(.L_5 - .L_4)
	.align		4
.L_4:
        /*0010*/ 	.word	index@(triton_poi_fused__native_batch_norm_legit_no_training_silu_36)
        /*0014*/ 	.word	0x00000000


	//----- nvinfo : EIATTR_FRAME_SIZE
	.align		4
.L_5:
        /*0018*/ 	.byte	0x04, 0x11
        /*001a*/ 	.short	(.L_7 - .L_6)
	.align		4
.L_6:
        /*001c*/ 	.word	index@(triton_poi_fused__native_batch_norm_legit_no_training_silu_36)
        /*0020*/ 	.word	0x00000000


	//----- nvinfo : EIATTR_MIN_STACK_SIZE
	.align		4
.L_7:
        /*0024*/ 	.byte	0x04, 0x12
        /*0026*/ 	.short	(.L_9 - .L_8)
	.align		4
.L_8:
        /*0028*/ 	.word	index@(triton_poi_fused__native_batch_norm_legit_no_training_silu_36)
        /*002c*/ 	.word	0x00000000
.L_9:


//--------------------- .nv.info.triton_poi_fused__native_batch_norm_legit_no_training_silu_36 --------------------------
	.section	.nv.info.triton_poi_fused__native_batch_norm_legit_no_training_silu_36,"",@"SHT_CUDA_INFO"
	.sectionflags	@""
	.align	4


	//----- nvinfo : EIATTR_CUDA_API_VERSION
	.align		4
        /*0000*/ 	.byte	0x04, 0x37
        /*0002*/ 	.short	(.L_11 - .L_10)
.L_10:
        /*0004*/ 	.word	0x0000007c


	//----- nvinfo : EIATTR_KPARAM_INFO
	.align		4
.L_11:
        /*0008*/ 	.byte	0x04, 0x17
        /*000a*/ 	.short	(.L_13 - .L_12)
.L_12:
        /*000c*/ 	.word	0x00000000
        /*0010*/ 	.short	0x0007
        /*0012*/ 	.short	0x0034
        /*0014*/ 	.byte	0x00, 0xf0, 0x11, 0x00


	//----- nvinfo : EIATTR_KPARAM_INFO
	.align		4
.L_13:
        /*0018*/ 	.byte	0x04, 0x17
        /*001a*/ 	.short	(.L_15 - .L_14)
.L_14:
        /*001c*/ 	.word	0x00000000
        /*0020*/ 	.short	0x0006
        /*0022*/ 	.short	0x0030
        /*0024*/ 	.byte	0x00, 0xf0, 0x11, 0x00


	//----- nvinfo : EIATTR_KPARAM_INFO
	.align		4
.L_15:
        /*0028*/ 	.byte	0x04, 0x17
        /*002a*/ 	.short	(.L_17 - .L_16)
.L_16:
        /*002c*/ 	.word	0x00000000
        /*0030*/ 	.short	0x0005
        /*0032*/ 	.short	0x0028
        /*0034*/ 	.byte	0x00, 0xf4, 0x21, 0x00


	//----- nvinfo : EIATTR_KPARAM_INFO
	.align		4
.L_17:
        /*0038*/ 	.byte	0x04, 0x17
        /*003a*/ 	.short	(.L_19 - .L_18)
.L_18:
        /*003c*/ 	.word	0x00000000
        /*0040*/ 	.short	0x0004
        /*0042*/ 	.short	0x0020
        /*0044*/ 	.byte	0x00, 0xf4, 0x21, 0x00


	//----- nvinfo : EIATTR_KPARAM_INFO
	.align		4
.L_19:
        /*0048*/ 	.byte	0x04, 0x17
        /*004a*/ 	.short	(.L_21 - .L_20)
.L_20:
        /*004c*/ 	.word	0x00000000
        /*0050*/ 	.short	0x0003
        /*0052*/ 	.short	0x0018
        /*0054*/ 	.byte	0x00, 0xf4, 0x21, 0x00


	//----- nvinfo : EIATTR_KPARAM_INFO
	.align		4
.L_21:
        /*0058*/ 	.byte	0x04, 0x17
        /*005a*/ 	.short	(.L_23 - .L_22)
.L_22:
        /*005c*/ 	.word	0x00000000
        /*0060*/ 	.short	0x0002
        /*0062*/ 	.short	0x0010
        /*0064*/ 	.byte	0x00, 0xf4, 0x21, 0x00


	//----- nvinfo : EIATTR_KPARAM_INFO
	.align		4
.L_23:
        /*0068*/ 	.byte	0x04, 0x17
        /*006a*/ 	.short	(.L_25 - .L_24)
.L_24:
        /*006c*/ 	.word	0x00000000
        /*0070*/ 	.short	0x0001
        /*0072*/ 	.short	0x0008
        /*0074*/ 	.byte	0x00, 0xf4, 0x21, 0x00


	//----- nvinfo : EIATTR_KPARAM_INFO
	.align		4
.L_25:
        /*0078*/ 	.byte	0x04, 0x17
        /*007a*/ 	.short	(.L_27 - .L_26)
.L_26:
        /*007c*/ 	.word	0x00000000
        /*0080*/ 	.short	0x0000
        /*0082*/ 	.short	0x0000
        /*0084*/ 	.byte	0x00, 0xf4, 0x21, 0x00


	//----- nvinfo : EIATTR_SPARSE_MMA_MASK
	.align		4
.L_27:
        /*0088*/ 	.byte	0x03, 0x50
        /*008a*/ 	.short	0x0000


	//----- nvinfo : EIATTR_MAXREG_COUNT
	.align		4
        /*008c*/ 	.byte	0x03, 0x1b
        /*008e*/ 	.short	0x00ff


	//----- nvinfo : EIATTR_EXIT_INSTR_OFFSETS
	.align		4
        /*0090*/ 	.byte	0x04, 0x1c
        /*0092*/ 	.short	(.L_29 - .L_28)


	//   ....[0]....
.L_28:
        /*0094*/ 	.word	0x000006c0


	//   ....[1]....
        /*0098*/ 	.word	0x00000710


	//----- nvinfo : EIATTR_REQNTID
	.align		4
.L_29:
        /*009c*/ 	.byte	0x04, 0x10
        /*009e*/ 	.short	(.L_31 - .L_30)
.L_30:
        /*00a0*/ 	.word	0x00000080
        /*00a4*/ 	.word	0x00000001
        /*00a8*/ 	.word	0x00000001


	//----- nvinfo : EIATTR_CBANK_PARAM_SIZE
	.align		4
.L_31:
        /*00ac*/ 	.byte	0x03, 0x19
        /*00ae*/ 	.short	0x0038


	//----- nvinfo : EIATTR_PARAM_CBANK
	.align		4
        /*00b0*/ 	.byte	0x04, 0x0a
        /*00b2*/ 	.short	(.L_33 - .L_32)
	.align		4
.L_32:
        /*00b4*/ 	.word	index@(.nv.constant0.triton_poi_fused__native_batch_norm_legit_no_training_silu_36)
        /*00b8*/ 	.short	0x0210
        /*00ba*/ 	.short	0x0038


	//----- nvinfo : EIATTR_SW_WAR
	.align		4
.L_33:
        /*00bc*/ 	.byte	0x04, 0x36
        /*00be*/ 	.short	(.L_35 - .L_34)
.L_34:
        /*00c0*/ 	.word	0x00000008
.L_35:


//--------------------- .nv.callgraph             --------------------------
	.section	.nv.callgraph,"",@"SHT_CUDA_CALLGRAPH"
	.align	4
	.sectionentsize	8
	.align		4
        /*0000*/ 	.word	0x00000000
	.align		4
        /*0004*/ 	.word	0xffffffff
	.align		4
        /*0008*/ 	.word	0x00000000
	.align		4
        /*000c*/ 	.word	0xfffffffe
	.align		4
        /*0010*/ 	.word	0x00000000
	.align		4
        /*0014*/ 	.word	0xfffffffd
	.align		4
        /*0018*/ 	.word	0x00000000
	.align		4
        /*001c*/ 	.word	0xfffffffc


//--------------------- .nv.constant4             --------------------------
	.section	.nv.constant4,"a",@progbits
	.align	8
	.align		8
.nv.constant4:
        /*0000*/ 	.dword	_$_str
	.align		8
        /*0008*/ 	.dword	_$_str_$_2


//--------------------- .text.triton_poi_fused__native_batch_norm_legit_no_training_silu_36 --------------------------
	.section	.text.triton_poi_fused__native_batch_norm_legit_no_training_silu_36,"ax",@progbits
	.sectionflags	@"SHF_BARRIERS=1"
	.align	128
        .global         triton_poi_fused__native_batch_norm_legit_no_training_silu_36
        .type           triton_poi_fused__native_batch_norm_legit_no_training_silu_36,@function
        .size           triton_poi_fused__native_batch_norm_legit_no_training_silu_36,(.L_x_1 - triton_poi_fused__native_batch_norm_legit_no_training_silu_36)
        .other          triton_poi_fused__native_batch_norm_legit_no_training_silu_36,@"STO_CUDA_ENTRY STV_DEFAULT"
triton_poi_fused__native_batch_norm_legit_no_training_silu_36:
.text.triton_poi_fused__native_batch_norm_legit_no_training_silu_36:
[----:B------:R-:W0:Y:S01]  /*0000*/  LDC R1, c[0x0][0x28] ;  /* 0x00000a00ff017b82 */ /* 0x000e220000000800 */
[----:B------:R-:W1:Y:S07]  /*0010*/  S2R R10, SR_TID.X ;  /* 0x00000000000a7919 */ /* 0x000e6e0000002100 */
[----:B------:R-:W2:Y:S01]  /*0020*/  LDC.64 R2, c[0x0][0x220] ;  /* 0x00008800ff027b82 */ /* 0x000ea20000000a00 */
[----:B------:R-:W-:Y:S01]  /*0030*/  CS2R R6, SRZ ;  /* 0x0000000000067805 */ /* 0x000fe2000001ff00 */
[----:B------:R-:W-:Y:S01]  /*0040*/  ULDC.64 UR6, c[0x0][0x208] ;  /* 0x0000820000067ab9 */ /* 0x000fe20000000a00 */
[----:B------:R-:W3:Y:S01]  /*0050*/  S2R R0, SR_CTAID.X ;  /* 0x0000000000007919 */ /* 0x000ee20000002500 */
[----:B------:R-:W4:Y:S04]  /*0060*/  S2R R8, SR_CTAID.Y ;  /* 0x0000000000087919 */ /* 0x000f280000002600 */
[----:B------:R-:W5:Y:S08]  /*0070*/  LDC.64 R16, c[0x0][0x210] ;  /* 0x00008400ff107b82 */ /* 0x000f700000000a00 */
[----:B------:R-:W5:Y:S08]  /*0080*/  LDC.64 R20, c[0x0][0x218] ;  /* 0x00008600ff147b82 */ /* 0x000f700000000a00 */
[----:B------:R-:W5:Y:S01]  /*0090*/  LDC.64 R14, c[0x0][0x230] ;  /* 0x00008c00ff0e7b82 */ /* 0x000f620000000a00 */
[----:B-1----:R-:W-:-:S07]  /*00a0*/  SHF.L.U32 R9, R10, 0x1, RZ ;  /* 0x000000010a097819 */ /* 0x002fce00000006ff */
[----:B------:R-:W1:Y:S01]  /*00b0*/  LDC.64 R12, c[0x0][0x228] ;  /* 0x00008a00ff0c7b82 */ /* 0x000e620000000a00 */
[----:B------:R-:W-:-:S04]  /*00c0*/  LOP3.LUT R9, R9, 0xfe, RZ, 0xc0, !PT ;  /* 0x000000fe09097812 */ /* 0x000fc800078ec0ff */
[----:B---3--:R-:W-:-:S04]  /*00d0*/  PRMT R11, R9, 0x6540, R0 ;  /* 0x00006540090b7816 */ /* 0x008fc80000000000 */
[C---:B------:R-:W-:Y:S01]  /*00e0*/  ISETP.GE.AND P2, PT, R11.reuse, 0x300, PT ;  /* 0x000003000b00780c */ /* 0x040fe20003f46270 */
[----:B--2---:R-:W-:-:S12]  /*00f0*/  IMAD.WIDE R2, R11, 0x4, R2 ;  /* 0x000000040b027825 */ /* 0x004fd800078e0202 */
[----:B------:R2:W3:Y:S01]  /*0100*/  @!P2 LDG.E.EL.64 R6, desc[UR6][R2.64] ;  /* 0x000000060206a981 */ /* 0x0004e2000c2e1b00 */
[C---:B----4-:R-:W-:Y:S01]  /*0110*/  ISETP.GE.AND P0, PT, R8.reuse, 0x10, PT ;  /* 0x000000100800780c */ /* 0x050fe20003f06270 */
[----:B------:R-:W-:Y:S02]  /*0120*/  IMAD R5, R8, 0x300, R11 ;  /* 0x0000030008057824 */ /* 0x000fe400078e020b */
[C---:B0----5:R-:W-:Y:S01]  /*0130*/  IMAD.WIDE R20, R11.reuse, 0x4, R20 ;  /* 0x000000040b147825 */ /* 0x061fe200078e0214 */
[----:B------:R-:W-:-:S03]  /*0140*/  ISETP.LT.AND P1, PT, R11, 0x300, !P0 ;  /* 0x000003000b00780c */ /* 0x000fc60004721270 */
[----:B------:R-:W-:Y:S01]  /*0150*/  IMAD.WIDE R16, R5, 0x4, R16 ;  /* 0x0000000405107825 */ /* 0x000fe200078e0210 */
[----:B------:R-:W-:Y:S02]  /*0160*/  CS2R R4, SRZ ;  /* 0x0000000000047805 */ /* 0x000fe4000001ff00 */
[----:B--2---:R-:W-:Y:S02]  /*0170*/  CS2R R2, SRZ ;  /* 0x0000000000027805 */ /* 0x004fe4000001ff00 */
[----:B------:R-:W-:Y:S01]  /*0180*/  CS2R R18, SRZ ;  /* 0x0000000000127805 */ /* 0x000fe2000001ff00 */
[C---:B------:R-:W-:Y:S01]  /*0190*/  IMAD.WIDE R22, R11.reuse, 0x4, R14 ;  /* 0x000000040b167825 */ /* 0x040fe200078e020e */
[----:B------:R0:W2:Y:S01]  /*01a0*/  @!P2 LDG.E.EL.64 R4, desc[UR6][R20.64] ;  /* 0x000000061404a981 */ /* 0x0000a2000c2e1b00 */
[----:B------:R-:W-:Y:S02]  /*01b0*/  CS2R R14, SRZ ;  /* 0x00000000000e7805 */ /* 0x000fe4000001ff00 */
[----:B-1----:R-:W-:Y:S01]  /*01c0*/  IMAD.WIDE R12, R11, 0x4, R12 ;  /* 0x000000040b0c7825 */ /* 0x002fe200078e020c */
[----:B------:R-:W2:Y:S04]  /*01d0*/  @P1 LDG.E.EL.64 R2, desc[UR6][R16.64] ;  /* 0x0000000610021981 */ /* 0x000ea8000c2e1b00 */
[----:B------:R1:W4:Y:S04]  /*01e0*/  @!P2 LDG.E.EL.64 R14, desc[UR6][R12.64] ;  /* 0x000000060c0ea981 */ /* 0x000328000c2e1b00 */
[----:B------:R-:W4:Y:S01]  /*01f0*/  @!P2 LDG.E.EL.64 R18, desc[UR6][R22.64] ;  /* 0x000000061612a981 */ /* 0x000f22000c2e1b00 */
[----:B------:R-:W5:Y:S01]  /*0200*/  S2UR UR5, SR_CgaCtaId ;  /* 0x00000000000579c3 */ /* 0x000f620000008800 */
[----:B------:R-:W-:-:S02]  /*0210*/  UMOV UR4, 0x400 ;  /* 0x0000040000047882 */ /* 0x000fc40000000000 */
[----:B-----5:R-:W-:Y:S01]  /*0220*/  UPRMT UR4, UR5, 0x654, UR4 ;  /* 0x0000065405047896 */ /* 0x020fe20008000004 */
[----:B---3--:R-:W-:Y:S01]  /*0230*/  FADD R7, R7, 0.0010000000474974513054 ;  /* 0x3a83126f07077421 */ /* 0x008fe20000000000 */
[----:B------:R-:W-:-:S03]  /*0240*/  FADD R6, R6, 0.0010000000474974513054 ;  /* 0x3a83126f06067421 */ /* 0x000fc60000000000 */
[----:B0-----:R-:W0:Y:S08]  /*0250*/  MUFU.SQRT R20, R7 ;  /* 0x0000000700147308 */ /* 0x001e300000002000 */
[----:B------:R-:W3:Y:S01]  /*0260*/  MUFU.SQRT R11, R6 ;  /* 0x00000006000b7308 */ /* 0x000ee20000002000 */
[C---:B0-----:R-:W-:Y:S02]  /*0270*/  FSETP.GT.AND P2, PT, R20.reuse, 8.50705917302346158658e+37, PT ;  /* 0x7e8000001400780b */ /* 0x041fe40003f44000 */
[----:B------:R-:W-:-:S02]  /*0280*/  FSETP.GEU.AND P4, PT, R20, 1.175494350822287508e-38, PT ;  /* 0x008000001400780b */ /* 0x000fc40003f8e000 */
[C---:B---3--:R-:W-:Y:S02]  /*0290*/  FSETP.GT.AND P1, PT, R11.reuse, 8.50705917302346158658e+37, PT ;  /* 0x7e8000000b00780b */ /* 0x048fe40003f24000 */
[----:B------:R-:W-:-:S07]  /*02a0*/  FSETP.GEU.AND P3, PT, R11, 1.175494350822287508e-38, PT ;  /* 0x008000000b00780b */ /* 0x000fce0003f6e000 */
[----:B------:R-:W-:Y:S01]  /*02b0*/  @P2 FMUL R20, R20, 0.25 ;  /* 0x3e80000014142820 */ /* 0x000fe20000400000 */
[----:B------:R-:W-:-:S03]  /*02c0*/  HFMA2.MMA R6, -RZ, RZ, 1.625, 0 ;  /* 0x3e800000ff067435 */ /* 0x000fc600000001ff */
[----:B------:R-:W-:Y:S01]  /*02d0*/  @!P4 FMUL R20, R20, 16777216 ;  /* 0x4b8000001414c820 */ /* 0x000fe20000400000 */
[----:B------:R-:W-:-:S04]  /*02e0*/  @P1 FMUL R11, R11, 0.25 ;  /* 0x3e8000000b0b1820 */ /* 0x000fc80000400000 */
[----:B------:R-:W-:Y:S01]  /*02f0*/  @!P3 FMUL R11, R11, 16777216 ;  /* 0x4b8000000b0bb820 */ /* 0x000fe20000400000 */
[----:B------:R-:W0:Y:S01]  /*0300*/  MUFU.RCP R20, R20 ;  /* 0x0000001400147308 */ /* 0x000e220000001000 */
[----:B-1----:R-:W-:-:S07]  /*0310*/  FSEL R13, R6, 1, P2 ;  /* 0x3f800000060d7808 */ /* 0x002fce0001000000 */
[----:B------:R-:W1:Y:S01]  /*0320*/  MUFU.RCP R11, R11 ;  /* 0x0000000b000b7308 */ /* 0x000e620000001000 */
[----:B------:R-:W-:Y:S01]  /*0330*/  FSEL R12, R6, 1, P1 ;  /* 0x3f800000060c7808 */ /* 0x000fe20000800000 */
[----:B------:R-:W-:Y:S01]  /*0340*/  @!P4 FMUL R13, R13, 16777216 ;  /* 0x4b8000000d0dc820 */ /* 0x000fe20000400000 */
[----:B--2---:R-:W-:-:S03]  /*0350*/  FADD R2, -R4, R2 ;  /* 0x0000000204027221 */ /* 0x004fc60000000100 */
[----:B------:R-:W-:Y:S01]  /*0360*/  @!P3 FMUL R12, R12, 16777216 ;  /* 0x4b8000000c0cb820 */ /* 0x000fe20000400000 */
[----:B0-----:R-:W-:Y:S01]  /*0370*/  FMUL R4, R20, R13 ;  /* 0x0000000d14047220 */ /* 0x001fe20000400000 */
[----:B------:R-:W-:-:S04]  /*0380*/  FADD R3, -R5, R3 ;  /* 0x0000000305037221 */ /* 0x000fc80000000100 */
[----:B------:R-:W-:Y:S01]  /*0390*/  FMUL R4, R3, R4 ;  /* 0x0000000403047220 */ /* 0x000fe20000400000 */
[----:B-1----:R-:W-:-:S03]  /*03a0*/  FMUL R7, R11, R12 ;  /* 0x0000000c0b077220 */ /* 0x002fc60000400000 */
[----:B----4-:R-:W-:Y:S01]  /*03b0*/  FFMA R4, R4, R15, R19 ;  /* 0x0000000f04047223 */ /* 0x010fe20000000013 */
[----:B------:R-:W-:-:S03]  /*03c0*/  FMUL R7, R2, R7 ;  /* 0x0000000702077220 */ /* 0x000fc60000400000 */
[----:B------:R-:W-:Y:S01]  /*03d0*/  FADD R3, RZ, -R4 ;  /* 0x80000004ff037221 */ /* 0x000fe20000000000 */
[----:B------:R-:W-:-:S03]  /*03e0*/  FFMA R7, R7, R14, R18 ;  /* 0x0000000e07077223 */ /* 0x000fc60000000012 */
[----:B------:R-:W-:Y:S01]  /*03f0*/  FMUL R5, R3, 1.4426950216293334961 ;  /* 0x3fb8aa3b03057820 */ /* 0x000fe20000400000 */
[----:B------:R-:W-:-:S04]  /*0400*/  FADD R2, RZ, -R7 ;  /* 0x80000007ff027221 */ /* 0x000fc80000000000 */
[----:B------:R-:W-:Y:S01]  /*0410*/  FMUL R2, R2, 1.4426950216293334961 ;  /* 0x3fb8aa3b02027820 */ /* 0x000fe20000400000 */
[----:B------:R-:W-:-:S04]  /*0420*/  FSETP.GEU.AND P2, PT, R5, -126, PT ;  /* 0xc2fc00000500780b */ /* 0x000fc80003f4e000 */
[----:B------:R-:W-:-:S09]  /*0430*/  FSETP.GEU.AND P1, PT, R2, -126, PT ;  /* 0xc2fc00000200780b */ /* 0x000fd20003f2e000 */
[----:B------:R-:W-:-:S04]  /*0440*/  @!P2 FMUL R5, R5, 0.5 ;  /* 0x3f0000000505a820 */ /* 0x000fc80000400000 */
[----:B------:R-:W-:Y:S01]  /*0450*/  @!P1 FMUL R2, R2, 0.5 ;  /* 0x3f00000002029820 */ /* 0x000fe20000400000 */
[----:B------:R-:W0:Y:S08]  /*0460*/  MUFU.EX2 R11, R5 ;  /* 0x00000005000b7308 */ /* 0x000e300000000800 */
[----:B------:R-:W1:Y:S01]  /*0470*/  MUFU.EX2 R3, R2 ;  /* 0x0000000200037308 */ /* 0x000e620000000800 */
[----:B0-----:R-:W-:-:S04]  /*0480*/  @!P2 FMUL R11, R11, R11 ;  /* 0x0000000b0b0ba220 */ /* 0x001fc80000400000 */
[----:B------:R-:W-:Y:S01]  /*0490*/  FADD R11, R11, 1 ;  /* 0x3f8000000b0b7421 */ /* 0x000fe20000000000 */
[----:B-1----:R-:W-:-:S04]  /*04a0*/  @!P1 FMUL R3, R3, R3 ;  /* 0x0000000303039220 */ /* 0x002fc80000400000 */
[----:B------:R-:W-:Y:S01]  /*04b0*/  FADD R3, R3, 1 ;  /* 0x3f80000003037421 */ /* 0x000fe20000000000 */
[----:B------:R-:W-:-:S04]  /*04c0*/  FSETP.GT.AND P2, PT, R11, 8.50705917302346158658e+37, PT ;  /* 0x7e8000000b00780b */ /* 0x000fc80003f44000 */
[----:B------:R-:W-:-:S09]  /*04d0*/  FSETP.GT.AND P1, PT, R3, 8.50705917302346158658e+37, PT ;  /* 0x7e8000000300780b */ /* 0x000fd20003f24000 */
[----:B------:R-:W-:-:S04]  /*04e0*/  @P2 FMUL R11, R11, 0.25 ;  /* 0x3e8000000b0b2820 */ /* 0x000fc80000400000 */
[----:B------:R-:W-:Y:S02]  /*04f0*/  @P1 FMUL R3, R3, 0.25 ;  /* 0x3e80000003031820 */ /* 0x000fe40000400000 */
[----:B------:R-:W0:Y:S08]  /*0500*/  MUFU.RCP R11, R11 ;  /* 0x0000000b000b7308 */ /* 0x000e300000001000 */
[----:B------:R-:W1:Y:S01]  /*0510*/  MUFU.RCP R3, R3 ;  /* 0x0000000300037308 */ /* 0x000e620000001000 */
[----:B------:R-:W-:-:S02]  /*0520*/  FSEL R2, R6, 1, P1 ;  /* 0x3f80000006027808 */ /* 0x000fc40000800000 */
[----:B------:R-:W-:-:S05]  /*0530*/  FSEL R6, R6, 1, P2 ;  /* 0x3f80000006067808 */ /* 0x000fca0001000000 */
[----:B0-----:R-:W-:-:S04]  /*0540*/  FMUL R13, R11, R6 ;  /* 0x000000060b0d7220 */ /* 0x001fc80000400000 */
[----:B------:R-:W-:Y:S01]  /*0550*/  FMUL R13, R4, R13 ;  /* 0x0000000d040d7220 */ /* 0x000fe20000400000 */
[----:B-1----:R-:W-:Y:S01]  /*0560*/  FMUL R2, R3, R2 ;  /* 0x0000000203027220 */ /* 0x002fe20000400000 */
[----:B------:R-:W-:-:S03]  /*0570*/  LEA R4, R9, UR4, 0x2 ;  /* 0x0000000409047c11 */ /* 0x000fc6000f8e10ff */
[----:B------:R-:W-:Y:S01]  /*0580*/  FMUL R12, R7, R2 ;  /* 0x00000002070c7220 */ /* 0x000fe20000400000 */
[----:B------:R-:W-:Y:S01]  /*0590*/  LOP3.LUT R5, R10, 0x7f, RZ, 0xc0, !PT ;  /* 0x0000007f0a057812 */ /* 0x000fe200078ec0ff */
[----:B------:R-:W0:Y:S03]  /*05a0*/  LDC.64 R2, c[0x0][0x238] ;  /* 0x00008e00ff027b82 */ /* 0x000e260000000a00 */
[----:B------:R0:W-:Y:S01]  /*05b0*/  STS.64 [R4], R12 ;  /* 0x0000000c04007388 */ /* 0x0001e20000000a00 */
[----:B------:R-:W-:-:S04]  /*05c0*/  LEA R10, R5, UR4, 0x2 ;  /* 0x00000004050a7c11 */ /* 0x000fc8000f8e10ff */
[----:B------:R-:W-:Y:S01]  /*05d0*/  BAR.SYNC.DEFER_BLOCKING 0x0 ;  /* 0x0000000000007b1d */ /* 0x000fe20000010000 */
[----:B------:R-:W-:-:S04]  /*05e0*/  SHF.R.S32.HI R7, RZ, 0x1f, R8 ;  /* 0x0000001fff077819 */ /* 0x000fc80000011408 */
[----:B------:R-:W-:Y:S01]  /*05f0*/  LEA.HI R7, R7, R8, RZ, 0x2 ;  /* 0x0000000807077211 */ /* 0x000fe200078f10ff */
[----:B------:R-:W1:Y:S03]  /*0600*/  LDS R11, [R10] ;  /* 0x000000000a0b7984 */ /* 0x000e660000000800 */
[----:B------:R-:W-:Y:S02]  /*0610*/  LOP3.LUT R9, R7, 0xfffffffc, RZ, 0xc0, !PT ;  /* 0xfffffffc07097812 */ /* 0x000fe400078ec0ff */
[----:B------:R-:W-:Y:S02]  /*0620*/  SHF.R.S32.HI R7, RZ, 0x2, R7 ;  /* 0x00000002ff077819 */ /* 0x000fe40000011407 */
[----:B------:R-:W-:Y:S02]  /*0630*/  IADD3 R8, -R9, R8, RZ ;  /* 0x0000000809087210 */ /* 0x000fe40007ffe1ff */
[----:B------:R-:W-:-:S03]  /*0640*/  PRMT R0, R5, 0x6540, R0 ;  /* 0x0000654005007816 */ /* 0x000fc60000000000 */
[----:B------:R-:W-:Y:S01]  /*0650*/  IMAD R7, R7, 0xc00, R8 ;  /* 0x00000c0007077824 */ /* 0x000fe200078e0208 */
[C---:B------:R-:W-:Y:S02]  /*0660*/  LOP3.LUT R6, R0.reuse, 0x80, RZ, 0xfc, !PT ;  /* 0x0000008000067812 */ /* 0x040fe400078efcff */
[----:B------:R-:W-:Y:S02]  /*0670*/  ISETP.LT.AND P1, PT, R0, 0x300, !P0 ;  /* 0x000003000000780c */ /* 0x000fe40004721270 */
[----:B------:R-:W-:Y:S02]  /*0680*/  ISETP.LT.AND P0, PT, R6, 0x300, !P0 ;  /* 0x000003000600780c */ /* 0x000fe40004701270 */
[----:B------:R-:W-:-:S05]  /*0690*/  LEA R5, R0, R7, 0x2 ;  /* 0x0000000700057211 */ /* 0x000fca00078e10ff */
[----:B0-----:R-:W-:-:S05]  /*06a0*/  IMAD.WIDE R4, R5, 0x4, R2 ;  /* 0x0000000405047825 */ /* 0x001fca00078e0202 */
[----:B-1----:R0:W-:Y:S02]  /*06b0*/  @P1 STG.E desc[UR6][R4.64], R11 ;  /* 0x0000000b04001986 */ /* 0x0021e4000c101906 */
[----:B0-----:R-:W-:Y:S05]  /*06c0*/  @!P0 EXIT ;  /* 0x000000000000894d */ /* 0x001fea0003800000 */
[----:B0-----:R-:W0:Y:S01]  /*06d0*/  LDS R5, [R10+0x200] ;  /* 0x000200000a057984 */ /* 0x001e220000000800 */
[----:B------:R-:W-:-:S05]  /*06e0*/  LEA R7, R6, R7, 0x2 ;  /* 0x0000000706077211 */ /* 0x000fca00078e10ff */
[----:B------:R-:W-:-:S05]  /*06f0*/  IMAD.WIDE R2, R7, 0x4, R2 ;  /* 0x0000000407027825 */ /* 0x000fca00078e0202 */
[----:B0-----:R-:W-:Y:S01]  /*0700*/  STG.E desc[UR6][R2.64], R5 ;  /* 0x0000000502007986 */ /* 0x001fe2000c101906 */
[----:B------:R-:W-:Y:S05]  /*0710*/  EXIT ;  /* 0x000000000000794d */ /* 0x000fea0003800000 */
.L_x_0:
[----:B------:R-:W-:-:S00]  /*0720*/  BRA `(.L_x_0) ;  /* 0xfffffffc00fc7947 */ /* 0x000fc0000383ffff */
[----:B------:R-:W-:-:S00]  /*0730*/  NOP ;  /* 0x0000000000007918 */ /* 0x000fc00000000000 */
        /* <DEDUP_REMOVED lines=12> */
.L_x_1:


//--------------------- .nv.global.init           --------------------------
	.section	.nv.global.init,"aw",@progbits
.nv.global.init:
	.type		_$_str,@object
	.size		_$_str,(_$_str_$_2 - _$_str)
_$_str:
        /*0000*/ 	.byte	0x5f, 0x5f, 0x43, 0x55, 0x44, 0x41, 0x5f, 0x46, 0x54, 0x5a, 0x00
	.type		_$_str_$_2,@object
	.size		_$_str_$_2,(.L_1 - _$_str_$_2)
_$_str_$_2:
        /*000b*/ 	.byte	0x5f, 0x5f, 0x43, 0x55, 0x44, 0x41, 0x5f, 0x50, 0x52, 0x45, 0x43, 0x5f, 0x53, 0x51, 0x52, 0x54
        /*001b*/ 	.byte	0x00
.L_1:


//--------------------- .nv.shared.triton_poi_fused__native_batch_norm_legit_no_training_silu_36 --------------------------
	.section	.nv.shared.triton_poi_fused__native_batch_norm_legit_no_training_silu_36,"aw",@nobits
	.sectionflags	@""
	.align	16
	.zero		1024


//--------------------- .nv.constant0.triton_poi_fused__native_batch_norm_legit_no_training_silu_36 --------------------------
	.section	.nv.constant0.triton_poi_fused__native_batch_norm_legit_no_training_silu_36,"a",@progbits
	.sectionflags	@""
	.align	4
.nv.constant0.triton_poi_fused__native_batch_norm_legit_no_training_silu_36:
	.zero		584
